//
// Generated by NVIDIA NVVM Compiler
//
// Compiler Build ID: CL-36424714
// Cuda compilation tools, release 13.0, V13.0.88
// Based on NVVM 20.0.0
//

.version 9.0
.target sm_100
.address_size 64

	// .globl	_Z7dkernelPiS_S_ii
// _ZZ7dkernelPiS_S_iiE7counter has been demoted
// _ZZ7dkernelPiS_S_iiE8been_hit has been demoted
// _ZZ7dkernelPiS_S_iiE1k has been demoted
// _ZZ7dkernelPiS_S_iiE2hp has been demoted

.visible .entry _Z7dkernelPiS_S_ii(
	.param .u64 .ptr .align 1 _Z7dkernelPiS_S_ii_param_0,
	.param .u64 .ptr .align 1 _Z7dkernelPiS_S_ii_param_1,
	.param .u64 .ptr .align 1 _Z7dkernelPiS_S_ii_param_2,
	.param .u32 _Z7dkernelPiS_S_ii_param_3,
	.param .u32 _Z7dkernelPiS_S_ii_param_4
)
{
	.reg .pred 	%p<64>;
	.reg .b16 	%rs<4>;
	.reg .b32 	%r<185>;
	.reg .b64 	%rd<49>;
	// demoted variable
	.shared .align 4 .u32 _ZZ7dkernelPiS_S_iiE7counter;
	// demoted variable
	.shared .align 1 .b8 _ZZ7dkernelPiS_S_iiE8been_hit[1000];
	// demoted variable
	.shared .align 4 .u32 _ZZ7dkernelPiS_S_iiE1k;
	// demoted variable
	.shared .align 4 .b8 _ZZ7dkernelPiS_S_iiE2hp[4000];
	ld.param.u64 	%rd8, [_Z7dkernelPiS_S_ii_param_0];
	ld.param.u64 	%rd9, [_Z7dkernelPiS_S_ii_param_1];
	ld.param.u64 	%rd10, [_Z7dkernelPiS_S_ii_param_2];
	ld.param.u32 	%r82, [_Z7dkernelPiS_S_ii_param_3];
	ld.param.u32 	%r83, [_Z7dkernelPiS_S_ii_param_4];
	cvta.to.global.u64 	%rd1, %rd9;
	cvta.to.global.u64 	%rd2, %rd8;
	cvta.to.global.u64 	%rd11, %rd10;
	mov.u32 	%r1, %tid.x;
	shl.b32 	%r84, %r1, 2;
	mov.u32 	%r85, _ZZ7dkernelPiS_S_iiE2hp;
	add.s32 	%r2, %r85, %r84;
	st.shared.u32 	[%r2], %r83;
	mul.wide.u32 	%rd12, %r1, 4;
	add.s64 	%rd3, %rd11, %rd12;
	mov.b32 	%r86, 0;
	st.global.u32 	[%rd3], %r86;
	setp.ne.s32 	%p1, %r1, 0;
	@%p1 bra 	$L__BB0_2;
	st.shared.u32 	[_ZZ7dkernelPiS_S_iiE7counter], %r82;
	mov.b32 	%r87, 1;
	st.shared.u32 	[_ZZ7dkernelPiS_S_iiE1k], %r87;
$L__BB0_2:
	bar.sync 	0;
	ld.shared.u32 	%r88, [_ZZ7dkernelPiS_S_iiE7counter];
	setp.lt.s32 	%p2, %r88, 2;
	@%p2 bra 	$L__BB0_55;
	mov.u32 	%r89, _ZZ7dkernelPiS_S_iiE8been_hit;
	add.s32 	%r3, %r89, %r1;
	and.b32  	%r4, %r82, 3;
	and.b32  	%r5, %r82, 2147483644;
	add.s64 	%rd14, %rd2, %rd12;
	add.s64 	%rd15, %rd1, %rd12;
$L__BB0_4:
	mov.b16 	%rs1, 0;
	st.shared.u8 	[%r3], %rs1;
	ld.global.u32 	%r6, [%rd14];
	ld.global.u32 	%r7, [%rd15];
	ld.shared.u32 	%r91, [%r2];
	mov.b32 	%r184, -1;
	min.s32 	%r92, %r91, %r82;
	setp.lt.s32 	%p3, %r92, 1;
	@%p3 bra 	$L__BB0_46;
	ld.shared.u32 	%r97, [_ZZ7dkernelPiS_S_iiE1k];
	add.s32 	%r98, %r97, %r1;
	rem.s32 	%r99, %r98, %r82;
	setp.lt.u32 	%p4, %r82, 4;
	mul.wide.s32 	%rd16, %r99, 4;
	add.s64 	%rd17, %rd1, %rd16;
	ld.global.u32 	%r100, [%rd17];
	add.s64 	%rd18, %rd2, %rd16;
	ld.global.u32 	%r101, [%rd18];
	sub.s32 	%r8, %r6, %r101;
	sub.s32 	%r9, %r7, %r100;
	sub.s32 	%r10, %r101, %r6;
	sub.s32 	%r11, %r100, %r7;
	mov.b32 	%r184, -1;
	mov.b32 	%r171, 2147483647;
	mov.b32 	%r177, 0;
	@%p4 bra 	$L__BB0_28;
	mov.b32 	%r184, -1;
	mov.b32 	%r171, 2147483647;
	mov.b32 	%r165, 0;
$L__BB0_7:
	mul.wide.u32 	%rd19, %r165, 4;
	add.s64 	%rd4, %rd2, %rd19;
	ld.global.u32 	%r15, [%rd4];
	add.s64 	%rd5, %rd1, %rd19;
	ld.global.u32 	%r16, [%rd5];
	shl.b32 	%r105, %r165, 2;
	mov.u32 	%r106, _ZZ7dkernelPiS_S_iiE2hp;
	add.s32 	%r17, %r106, %r105;
	ld.shared.u32 	%r107, [%r17];
	setp.lt.s32 	%p5, %r107, 1;
	setp.eq.s32 	%p6, %r165, %r1;
	or.pred  	%p7, %p6, %p5;
	@%p7 bra 	$L__BB0_12;
	sub.s32 	%r18, %r7, %r16;
	mul.wide.s32 	%rd20, %r18, %r8;
	sub.s32 	%r19, %r6, %r15;
	mul.wide.s32 	%rd21, %r19, %r9;
	setp.ne.s64 	%p8, %rd20, %rd21;
	@%p8 bra 	$L__BB0_12;
	sub.s32 	%r108, %r15, %r6;
	mul.wide.s32 	%rd22, %r108, %r10;
	setp.lt.s64 	%p9, %rd22, 0;
	@%p9 bra 	$L__BB0_12;
	sub.s32 	%r109, %r16, %r7;
	mul.wide.s32 	%rd23, %r109, %r11;
	setp.lt.s64 	%p10, %rd23, 0;
	@%p10 bra 	$L__BB0_12;
	abs.s32 	%r110, %r18;
	abs.s32 	%r111, %r19;
	add.s32 	%r112, %r110, %r111;
	setp.lt.s32 	%p11, %r112, %r171;
	selp.b32 	%r184, %r165, %r184, %p11;
	min.s32 	%r171, %r112, %r171;
$L__BB0_12:
	add.s32 	%r24, %r165, 1;
	ld.global.u32 	%r25, [%rd4+4];
	ld.global.u32 	%r26, [%rd5+4];
	ld.shared.u32 	%r113, [%r17+4];
	setp.lt.s32 	%p12, %r113, 1;
	setp.eq.s32 	%p13, %r24, %r1;
	or.pred  	%p14, %p13, %p12;
	@%p14 bra 	$L__BB0_17;
	sub.s32 	%r27, %r7, %r26;
	mul.wide.s32 	%rd24, %r27, %r8;
	sub.s32 	%r28, %r6, %r25;
	mul.wide.s32 	%rd25, %r28, %r9;
	setp.ne.s64 	%p15, %rd24, %rd25;
	@%p15 bra 	$L__BB0_17;
	sub.s32 	%r114, %r25, %r6;
	mul.wide.s32 	%rd26, %r114, %r10;
	setp.lt.s64 	%p16, %rd26, 0;
	@%p16 bra 	$L__BB0_17;
	sub.s32 	%r115, %r26, %r7;
	mul.wide.s32 	%rd27, %r115, %r11;
	setp.lt.s64 	%p17, %rd27, 0;
	@%p17 bra 	$L__BB0_17;
	abs.s32 	%r116, %r27;
	abs.s32 	%r117, %r28;
	add.s32 	%r118, %r116, %r117;
	setp.lt.s32 	%p18, %r118, %r171;
	selp.b32 	%r184, %r24, %r184, %p18;
	min.s32 	%r171, %r118, %r171;
$L__BB0_17:
	add.s32 	%r33, %r165, 2;
	ld.global.u32 	%r34, [%rd4+8];
	ld.global.u32 	%r35, [%rd5+8];
	ld.shared.u32 	%r119, [%r17+8];
	setp.lt.s32 	%p19, %r119, 1;
	setp.eq.s32 	%p20, %r33, %r1;
	or.pred  	%p21, %p20, %p19;
	@%p21 bra 	$L__BB0_22;
	sub.s32 	%r36, %r7, %r35;
	mul.wide.s32 	%rd28, %r36, %r8;
	sub.s32 	%r37, %r6, %r34;
	mul.wide.s32 	%rd29, %r37, %r9;
	setp.ne.s64 	%p22, %rd28, %rd29;
	@%p22 bra 	$L__BB0_22;
	sub.s32 	%r120, %r34, %r6;
	mul.wide.s32 	%rd30, %r120, %r10;
	setp.lt.s64 	%p23, %rd30, 0;
	@%p23 bra 	$L__BB0_22;
	sub.s32 	%r121, %r35, %r7;
	mul.wide.s32 	%rd31, %r121, %r11;
	setp.lt.s64 	%p24, %rd31, 0;
	@%p24 bra 	$L__BB0_22;
	abs.s32 	%r122, %r36;
	abs.s32 	%r123, %r37;
	add.s32 	%r124, %r122, %r123;
	setp.lt.s32 	%p25, %r124, %r171;
	selp.b32 	%r184, %r33, %r184, %p25;
	min.s32 	%r171, %r124, %r171;
$L__BB0_22:
	add.s32 	%r42, %r165, 3;
	ld.global.u32 	%r43, [%rd4+12];
	ld.global.u32 	%r44, [%rd5+12];
	ld.shared.u32 	%r125, [%r17+12];
	setp.lt.s32 	%p26, %r125, 1;
	setp.eq.s32 	%p27, %r42, %r1;
	or.pred  	%p28, %p27, %p26;
	@%p28 bra 	$L__BB0_27;
	sub.s32 	%r45, %r7, %r44;
	mul.wide.s32 	%rd32, %r45, %r8;
	sub.s32 	%r46, %r6, %r43;
	mul.wide.s32 	%rd33, %r46, %r9;
	setp.ne.s64 	%p29, %rd32, %rd33;
	@%p29 bra 	$L__BB0_27;
	sub.s32 	%r126, %r43, %r6;
	mul.wide.s32 	%rd34, %r126, %r10;
	setp.lt.s64 	%p30, %rd34, 0;
	@%p30 bra 	$L__BB0_27;
	sub.s32 	%r127, %r44, %r7;
	mul.wide.s32 	%rd35, %r127, %r11;
	setp.lt.s64 	%p31, %rd35, 0;
	@%p31 bra 	$L__BB0_27;
	abs.s32 	%r128, %r45;
	abs.s32 	%r129, %r46;
	add.s32 	%r130, %r128, %r129;
	setp.lt.s32 	%p32, %r130, %r171;
	selp.b32 	%r184, %r42, %r184, %p32;
	min.s32 	%r171, %r130, %r171;
$L__BB0_27:
	add.s32 	%r165, %r165, 4;
	setp.ne.s32 	%p33, %r165, %r5;
	mov.u32 	%r177, %r5;
	@%p33 bra 	$L__BB0_7;
$L__BB0_28:
	setp.eq.s32 	%p34, %r4, 0;
	@%p34 bra 	$L__BB0_46;
	mul.wide.u32 	%rd36, %r177, 4;
	add.s64 	%rd6, %rd2, %rd36;
	ld.global.u32 	%r56, [%rd6];
	add.s64 	%rd7, %rd1, %rd36;
	ld.global.u32 	%r57, [%rd7];
	shl.b32 	%r131, %r177, 2;
	mov.u32 	%r132, _ZZ7dkernelPiS_S_iiE2hp;
	add.s32 	%r58, %r132, %r131;
	ld.shared.u32 	%r133, [%r58];
	setp.lt.s32 	%p35, %r133, 1;
	setp.eq.s32 	%p36, %r177, %r1;
	or.pred  	%p37, %p36, %p35;
	@%p37 bra 	$L__BB0_34;
	sub.s32 	%r59, %r7, %r57;
	mul.wide.s32 	%rd37, %r59, %r8;
	sub.s32 	%r60, %r6, %r56;
	mul.wide.s32 	%rd38, %r60, %r9;
	setp.ne.s64 	%p38, %rd37, %rd38;
	@%p38 bra 	$L__BB0_34;
	sub.s32 	%r134, %r56, %r6;
	mul.wide.s32 	%rd39, %r134, %r10;
	setp.lt.s64 	%p39, %rd39, 0;
	@%p39 bra 	$L__BB0_34;
	sub.s32 	%r135, %r57, %r7;
	mul.wide.s32 	%rd40, %r135, %r11;
	setp.lt.s64 	%p40, %rd40, 0;
	@%p40 bra 	$L__BB0_34;
	abs.s32 	%r136, %r59;
	abs.s32 	%r137, %r60;
	add.s32 	%r138, %r136, %r137;
	setp.lt.s32 	%p41, %r138, %r171;
	selp.b32 	%r184, %r177, %r184, %p41;
	min.s32 	%r171, %r138, %r171;
$L__BB0_34:
	setp.eq.s32 	%p42, %r4, 1;
	add.s32 	%r65, %r177, 1;
	@%p42 bra 	$L__BB0_46;
	ld.global.u32 	%r66, [%rd6+4];
	ld.global.u32 	%r67, [%rd7+4];
	ld.shared.u32 	%r139, [%r58+4];
	setp.lt.s32 	%p43, %r139, 1;
	setp.eq.s32 	%p44, %r65, %r1;
	or.pred  	%p45, %p44, %p43;
	@%p45 bra 	$L__BB0_40;
	sub.s32 	%r68, %r7, %r67;
	mul.wide.s32 	%rd41, %r68, %r8;
	sub.s32 	%r69, %r6, %r66;
	mul.wide.s32 	%rd42, %r69, %r9;
	setp.ne.s64 	%p46, %rd41, %rd42;
	@%p46 bra 	$L__BB0_40;
	sub.s32 	%r140, %r66, %r6;
	mul.wide.s32 	%rd43, %r140, %r10;
	setp.lt.s64 	%p47, %rd43, 0;
	@%p47 bra 	$L__BB0_40;
	sub.s32 	%r141, %r67, %r7;
	mul.wide.s32 	%rd44, %r141, %r11;
	setp.lt.s64 	%p48, %rd44, 0;
	@%p48 bra 	$L__BB0_40;
	abs.s32 	%r142, %r68;
	abs.s32 	%r143, %r69;
	add.s32 	%r144, %r142, %r143;
	setp.lt.s32 	%p49, %r144, %r171;
	selp.b32 	%r184, %r65, %r184, %p49;
	min.s32 	%r171, %r144, %r171;
$L__BB0_40:
	setp.eq.s32 	%p50, %r4, 2;
	add.s32 	%r74, %r177, 2;
	@%p50 bra 	$L__BB0_46;
	ld.global.u32 	%r75, [%rd6+8];
	ld.global.u32 	%r76, [%rd7+8];
	ld.shared.u32 	%r145, [%r58+8];
	setp.lt.s32 	%p51, %r145, 1;
	setp.eq.s32 	%p52, %r74, %r1;
	or.pred  	%p53, %p52, %p51;
	@%p53 bra 	$L__BB0_46;
	sub.s32 	%r77, %r7, %r76;
	mul.wide.s32 	%rd45, %r77, %r8;
	sub.s32 	%r78, %r6, %r75;
	mul.wide.s32 	%rd46, %r78, %r9;
	setp.ne.s64 	%p54, %rd45, %rd46;
	@%p54 bra 	$L__BB0_46;
	sub.s32 	%r146, %r75, %r6;
	mul.wide.s32 	%rd47, %r146, %r10;
	setp.lt.s64 	%p55, %rd47, 0;
	@%p55 bra 	$L__BB0_46;
	sub.s32 	%r147, %r76, %r7;
	mul.wide.s32 	%rd48, %r147, %r11;
	setp.lt.s64 	%p56, %rd48, 0;
	@%p56 bra 	$L__BB0_46;
	abs.s32 	%r148, %r77;
	abs.s32 	%r149, %r78;
	add.s32 	%r150, %r148, %r149;
	setp.lt.s32 	%p57, %r150, %r171;
	selp.b32 	%r184, %r74, %r184, %p57;
$L__BB0_46:
	bar.sync 	0;
	setp.eq.s32 	%p58, %r184, -1;
	@%p58 bra 	$L__BB0_48;
	ld.global.u32 	%r151, [%rd3];
	add.s32 	%r152, %r151, 1;
	st.global.u32 	[%rd3], %r152;
	mov.u32 	%r153, _ZZ7dkernelPiS_S_iiE8been_hit;
	add.s32 	%r154, %r153, %r184;
	mov.b16 	%rs2, 1;
	st.shared.u8 	[%r154], %rs2;
	shl.b32 	%r155, %r184, 2;
	mov.u32 	%r156, _ZZ7dkernelPiS_S_iiE2hp;
	add.s32 	%r157, %r156, %r155;
	atom.shared.add.u32 	%r158, [%r157], -1;
$L__BB0_48:
	bar.sync 	0;
	ld.shared.u8 	%rs3, [%r3];
	setp.eq.s16 	%p59, %rs3, 0;
	@%p59 bra 	$L__BB0_51;
	ld.shared.u32 	%r159, [%r2];
	setp.gt.s32 	%p60, %r159, 0;
	@%p60 bra 	$L__BB0_51;
	atom.shared.add.u32 	%r160, [_ZZ7dkernelPiS_S_iiE7counter], -1;
$L__BB0_51:
	setp.ne.s32 	%p61, %r1, 0;
	@%p61 bra 	$L__BB0_54;
	ld.shared.u32 	%r81, [_ZZ7dkernelPiS_S_iiE1k];
	add.s32 	%r161, %r81, 1;
	st.shared.u32 	[_ZZ7dkernelPiS_S_iiE1k], %r161;
	rem.s32 	%r162, %r161, %r82;
	setp.ne.s32 	%p62, %r162, 0;
	@%p62 bra 	$L__BB0_54;
	add.s32 	%r163, %r81, 2;
	st.shared.u32 	[_ZZ7dkernelPiS_S_iiE1k], %r163;
$L__BB0_54:
	bar.sync 	0;
	ld.shared.u32 	%r164, [_ZZ7dkernelPiS_S_iiE7counter];
	setp.gt.s32 	%p63, %r164, 1;
	@%p63 bra 	$L__BB0_4;
$L__BB0_55:
	ret;

}


// ===== COMPILED SASS (sm_100) =====

	.target	sm_100

	.elftype	@"ET_EXEC"


//--------------------- .note.nv.tkinfo           --------------------------
	.section	.note.nv.tkinfo,"",@"SHT_NOTE"
	.sectionflags	@"SHF_NOTE_NV_TKINFO"
	.tkinfo
        /*0018*/ 	.word	0x00000002
        /*0030*/ 	.string	""
        /*0030*/ 	.string	"ptxas"
        /*0030*/ 	.string	"Cuda compilation tools, release 13.0, V13.0.88"
        /*0030*/ 	.string	"Build cuda_13.0.r13.0/compiler.36424714_0"
        /*0030*/ 	.string	"-arch sm_100 -m 64 "



//--------------------- .note.nv.cuinfo           --------------------------
	.section	.note.nv.cuinfo,"",@"SHT_NOTE"
	.sectionflags	@"SHF_NOTE_NV_CUINFO"
        /*0018*/ 	.short	0x0002
        /*001a*/ 	.short	0x0064
        /*001c*/ 	.short	0x0082
	.zero		2


//--------------------- .nv.info                  --------------------------
	.section	.nv.info,"",@"SHT_CUDA_INFO"
	.align	4


	//----- nvinfo : EIATTR_REGCOUNT
	.align		4
        /*0000*/ 	.byte	0x04, 0x2f
        /*0002*/ 	.short	(.L_1 - .L_0)
	.align		4
.L_0:
        /*0004*/ 	.word	index@(_Z7dkernelPiS_S_ii)
        /*0008*/ 	.word	0x00000028


	//----- nvinfo : EIATTR_FRAME_SIZE
	.align		4
.L_1:
        /*000c*/ 	.byte	0x04, 0x11
        /*000e*/ 	.short	(.L_3 - .L_2)
	.align		4
.L_2:
        /*0010*/ 	.word	index@(_Z7dkernelPiS_S_ii)
        /*0014*/ 	.word	0x00000000


	//----- nvinfo : EIATTR_MIN_STACK_SIZE
	.align		4
.L_3:
        /*0018*/ 	.byte	0x04, 0x12
        /*001a*/ 	.short	(.L_5 - .L_4)
	.align		4
.L_4:
        /*001c*/ 	.word	index@(_Z7dkernelPiS_S_ii)
        /*0020*/ 	.word	0x00000000
.L_5:


//--------------------- .nv.compat                --------------------------
	.section	.nv.compat,"",@"SHT_CUDA_COMPAT_INFO"
	.align	4
        /*0000*/ 	.byte	0x02, 0x09, 0x00, 0x00, 0x02, 0x02, 0x01, 0x00, 0x02, 0x05, 0x05, 0x00, 0x03, 0x07, 0x01, 0x01
        /*0010*/ 	.byte	0x02, 0x03, 0x00, 0x00, 0x02, 0x06, 0x01, 0x00, 0x04, 0x0b, 0x08, 0x00, 0x09, 0x00, 0x00, 0x00
        /*0020*/ 	.byte	0x00, 0x00, 0x00, 0x00


//--------------------- .nv.info._Z7dkernelPiS_S_ii --------------------------
	.section	.nv.info._Z7dkernelPiS_S_ii,"",@"SHT_CUDA_INFO"
	.sectionflags	@""
	.align	4


	//----- nvinfo : EIATTR_CUDA_API_VERSION
	.align		4
        /*0000*/ 	.byte	0x04, 0x37
        /*0002*/ 	.short	(.L_7 - .L_6)
.L_6:
        /*0004*/ 	.word	0x00000082


	//----- nvinfo : EIATTR_KPARAM_INFO
	.align		4
.L_7:
        /*0008*/ 	.byte	0x04, 0x17
        /*000a*/ 	.short	(.L_9 - .L_8)
.L_8:
        /*000c*/ 	.word	0x00000000
        /*0010*/ 	.short	0x0004
        /*0012*/ 	.short	0x001c
        /*0014*/ 	.byte	0x00, 0xf0, 0x11, 0x00


	//----- nvinfo : EIATTR_KPARAM_INFO
	.align		4
.L_9:
        /*0018*/ 	.byte	0x04, 0x17
        /*001a*/ 	.short	(.L_11 - .L_10)
.L_10:
        /*001c*/ 	.word	0x00000000
        /*0020*/ 	.short	0x0003
        /*0022*/ 	.short	0x0018
        /*0024*/ 	.byte	0x00, 0xf0, 0x11, 0x00


	//----- nvinfo : EIATTR_KPARAM_INFO
	.align		4
.L_11:
        /*0028*/ 	.byte	0x04, 0x17
        /*002a*/ 	.short	(.L_13 - .L_12)
.L_12:
        /*002c*/ 	.word	0x00000000
        /*0030*/ 	.short	0x0002
        /*0032*/ 	.short	0x0010
        /*0034*/ 	.byte	0x00, 0xf5, 0x21, 0x00


	//----- nvinfo : EIATTR_KPARAM_INFO
	.align		4
.L_13:
        /*0038*/ 	.byte	0x04, 0x17
        /*003a*/ 	.short	(.L_15 - .L_14)
.L_14:
        /*003c*/ 	.word	0x00000000
        /*0040*/ 	.short	0x0001
        /*0042*/ 	.short	0x0008
        /*0044*/ 	.byte	0x00, 0xf5, 0x21, 0x00


	//----- nvinfo : EIATTR_KPARAM_INFO
	.align		4
.L_15:
        /*0048*/ 	.byte	0x04, 0x17
        /*004a*/ 	.short	(.L_17 - .L_16)
.L_16:
        /*004c*/ 	.word	0x00000000
        /*0050*/ 	.short	0x0000
        /*0052*/ 	.short	0x0000
        /*0054*/ 	.byte	0x00, 0xf5, 0x21, 0x00


	//----- nvinfo : EIATTR_SPARSE_MMA_MASK
	.align		4
.L_17:
        /*0058*/ 	.byte	0x03, 0x50
        /*005a*/ 	.short	0x0000


	//----- nvinfo : EIATTR_MAXREG_COUNT
	.align		4
        /*005c*/ 	.byte	0x03, 0x1b
        /*005e*/ 	.short	0x00ff


	//----- nvinfo : EIATTR_NUM_BARRIERS
	.align		4
        /*0060*/ 	.byte	0x02, 0x4c
        /*0062*/ 	.byte	0x01
	.zero		1


	//----- nvinfo : EIATTR_MERCURY_ISA_VERSION
	.align		4
        /*0064*/ 	.byte	0x03, 0x5f
        /*0066*/ 	.short	0x0101


	//----- nvinfo : EIATTR_UNUSED_LOAD_BYTE_OFFSET
	.align		4
        /*0068*/ 	.byte	0x04, 0x44
        /*006a*/ 	.short	(.L_19 - .L_18)


	//   ....[0]....
.L_18:
        /*006c*/ 	.word	0x00000df0
        /*0070*/ 	.word	0x00000fff


	//----- nvinfo : EIATTR_INT_WARP_WIDE_INSTR_OFFSETS
	.align		4
.L_19:
        /*0074*/ 	.byte	0x04, 0x31
        /*0076*/ 	.short	(.L_21 - .L_20)


	//   ....[0]....
.L_20:
        /*0078*/ 	.word	0x000014f0


	//----- nvinfo : EIATTR_VRC_CTA_INIT_COUNT
	.align		4
.L_21:
        /*007c*/ 	.byte	0x02, 0x4a
	.zero		1
	.zero		1


	//----- nvinfo : EIATTR_EXIT_INSTR_OFFSETS
	.align		4
        /*0080*/ 	.byte	0x04, 0x1c
        /*0082*/ 	.short	(.L_23 - .L_22)


	//   ....[0]....
.L_22:
        /*0084*/ 	.word	0x00000160


	//   ....[1]....
        /*0088*/ 	.word	0x00001820


	//----- nvinfo : EIATTR_CRS_STACK_SIZE
	.align		4
.L_23:
        /*008c*/ 	.byte	0x04, 0x1e
        /*008e*/ 	.short	(.L_25 - .L_24)
.L_24:
        /*0090*/ 	.word	0x00000000


	//----- nvinfo : EIATTR_CBANK_PARAM_SIZE
	.align		4
.L_25:
        /*0094*/ 	.byte	0x03, 0x19
        /*0096*/ 	.short	0x0020


	//----- nvinfo : EIATTR_PARAM_CBANK
	.align		4
        /*0098*/ 	.byte	0x04, 0x0a
        /*009a*/ 	.short	(.L_27 - .L_26)
	.align		4
.L_26:
        /*009c*/ 	.word	index@(.nv.constant0._Z7dkernelPiS_S_ii)
        /*00a0*/ 	.short	0x0380
        /*00a2*/ 	.short	0x0020


	//----- nvinfo : EIATTR_SW_WAR
	.align		4
.L_27:
        /*00a4*/ 	.byte	0x04, 0x36
        /*00a6*/ 	.short	(.L_29 - .L_28)
.L_28:
        /*00a8*/ 	.word	0x00000008
.L_29:


//--------------------- .nv.callgraph             --------------------------
	.section	.nv.callgraph,"",@"SHT_CUDA_CALLGRAPH"
	.align	4
	.sectionentsize	8
	.align		4
        /*0000*/ 	.word	0x00000000
	.align		4
        /*0004*/ 	.word	0xffffffff
	.align		4
        /*0008*/ 	.word	0x00000000
	.align		4
        /*000c*/ 	.word	0xfffffffe
	.align		4
        /*0010*/ 	.word	0x00000000
	.align		4
        /*0014*/ 	.word	0xfffffffd
	.align		4
        /*0018*/ 	.word	0x00000000
	.align		4
        /*001c*/ 	.word	0xfffffffc


//--------------------- .text._Z7dkernelPiS_S_ii  --------------------------
	.section	.text._Z7dkernelPiS_S_ii,"ax",@progbits
	.align	128
        .global         _Z7dkernelPiS_S_ii
        .type           _Z7dkernelPiS_S_ii,@function
        .size           _Z7dkernelPiS_S_ii,(.L_x_24 - _Z7dkernelPiS_S_ii)
        .other          _Z7dkernelPiS_S_ii,@"STO_CUDA_ENTRY STV_DEFAULT"
_Z7dkernelPiS_S_ii:
.text._Z7dkernelPiS_S_ii:
[----:B------:R-:W-:Y:S01]  /*0000*/  LDC R1, c[0x0][0x37c] ;  /* 0x0000df00ff017b82 */ /* 0x000fe20000000800 */
[----:B------:R-:W0:Y:S07]  /*0010*/  S2R R9, SR_TID.X ;  /* 0x0000000000097919 */ /* 0x000e2e0000002100 */
[----:B------:R-:W1:Y:S01]  /*0020*/  S2UR UR6, SR_CgaCtaId ;  /* 0x00000000000679c3 */ /* 0x000e620000008800 */
[----:B------:R-:W2:Y:S01]  /*0030*/  LDCU.64 UR10, c[0x0][0x358] ;  /* 0x00006b00ff0a77ac */ /* 0x000ea20008000a00 */
[----:B------:R-:W-:-:S02]  /*0040*/  UMOV UR4, 0x400 ;  /* 0x0000040000047882 */ /* 0x000fc40000000000 */
[----:B------:R-:W-:-:S04]  /*0050*/  UIADD3 UR5, UPT, UPT, UR4, 0x3f0, URZ ;  /* 0x000003f004057890 */ /* 0x000fc8000fffe0ff */
[----:B------:R-:W3:Y:S08]  /*0060*/  LDC.64 R20, c[0x0][0x390] ;  /* 0x0000e400ff147b82 */ /* 0x000ef00000000a00 */
[----:B------:R-:W4:Y:S01]  /*0070*/  LDC R3, c[0x0][0x39c] ;  /* 0x0000e700ff037b82 */ /* 0x000f220000000800 */
[----:B-1----:R-:W-:Y:S02]  /*0080*/  ULEA UR5, UR6, UR5, 0x18 ;  /* 0x0000000506057291 */ /* 0x002fe4000f8ec0ff */
[----:B------:R-:W-:Y:S01]  /*0090*/  ULEA UR7, UR6, UR4, 0x18 ;  /* 0x0000000406077291 */ /* 0x000fe2000f8ec0ff */
[C---:B0-----:R-:W-:Y:S01]  /*00a0*/  ISETP.NE.AND P0, PT, R9.reuse, RZ, PT ;  /* 0x000000ff0900720c */ /* 0x041fe20003f05270 */
[----:B---3--:R-:W-:-:S02]  /*00b0*/  IMAD.WIDE.U32 R20, R9, 0x4, R20 ;  /* 0x0000000409147825 */ /* 0x008fc400078e0014 */
[----:B------:R-:W-:-:S03]  /*00c0*/  LEA R8, R9, UR5, 0x2 ;  /* 0x0000000509087c11 */ /* 0x000fc6000f8e10ff */
[----:B--2---:R-:W-:Y:S04]  /*00d0*/  STG.E desc[UR10][R20.64], RZ ;  /* 0x000000ff14007986 */ /* 0x004fe8000c10190a */
[----:B----4-:R-:W-:Y:S03]  /*00e0*/  STS [R8], R3 ;  /* 0x0000000308007388 */ /* 0x010fe60000000800 */
[----:B------:R-:W0:Y:S01]  /*00f0*/  @!P0 LDC R2, c[0x0][0x398] ;  /* 0x0000e600ff028b82 */ /* 0x000e220000000800 */
[----:B------:R-:W-:-:S05]  /*0100*/  @!P0 IMAD.MOV.U32 R4, RZ, RZ, 0x1 ;  /* 0x00000001ff048424 */ /* 0x000fca00078e00ff */
[----:B------:R-:W-:Y:S04]  /*0110*/  @!P0 STS [UR7+0x3ec], R4 ;  /* 0x0003ec04ff008988 */ /* 0x000fe80008000807 */
[----:B0-----:R-:W-:Y:S01]  /*0120*/  @!P0 STS [UR7], R2 ;  /* 0x00000002ff008988 */ /* 0x001fe20008000807 */
[----:B------:R-:W-:Y:S06]  /*0130*/  BAR.SYNC.DEFER_BLOCKING 0x0 ;  /* 0x0000000000007b1d */ /* 0x000fec0000010000 */
[----:B------:R-:W0:Y:S02]  /*0140*/  LDS R0, [UR7] ;  /* 0x00000007ff007984 */ /* 0x000e240008000800 */
[----:B0-----:R-:W-:-:S13]  /*0150*/  ISETP.GE.AND P0, PT, R0, 0x2, PT ;  /* 0x000000020000780c */ /* 0x001fda0003f06270 */
[----:B------:R-:W-:Y:S05]  /*0160*/  @!P0 EXIT ;  /* 0x000000000000894d */ /* 0x000fea0003800000 */
[----:B------:R-:W0:Y:S01]  /*0170*/  LDC.64 R18, c[0x0][0x380] ;  /* 0x0000e000ff127b82 */ /* 0x000e220000000a00 */
[----:B------:R-:W1:Y:S01]  /*0180*/  LDCU UR5, c[0x0][0x398] ;  /* 0x00007300ff0577ac */ /* 0x000e620008000800 */
[----:B------:R-:W-:-:S06]  /*0190*/  UIADD3 UR4, UPT, UPT, UR4, 0x4, URZ ;  /* 0x0000000404047890 */ /* 0x000fcc000fffe0ff */
[----:B------:R-:W2:Y:S01]  /*01a0*/  LDC.64 R16, c[0x0][0x388] ;  /* 0x0000e200ff107b82 */ /* 0x000ea20000000a00 */
[----:B------:R-:W-:Y:S02]  /*01b0*/  ULEA UR4, UR6, UR4, 0x18 ;  /* 0x0000000406047291 */ /* 0x000fe4000f8ec0ff */
[----:B-1----:R-:W-:Y:S02]  /*01c0*/  ULOP3.LUT UR9, UR5, 0x3, URZ, 0xc0, !UPT ;  /* 0x0000000305097892 */ /* 0x002fe4000f8ec0ff */
[----:B------:R-:W-:Y:S01]  /*01d0*/  ULOP3.LUT UR5, UR5, 0x7ffffffc, URZ, 0xc0, !UPT ;  /* 0x7ffffffc05057892 */ /* 0x000fe2000f8ec0ff */
[----:B0-----:R-:W-:-:S04]  /*01e0*/  IMAD.WIDE.U32 R18, R9, 0x4, R18 ;  /* 0x0000000409127825 */ /* 0x001fc800078e0012 */
[----:B--2---:R-:W-:-:S07]  /*01f0*/  IMAD.WIDE.U32 R16, R9, 0x4, R16 ;  /* 0x0000000409107825 */ /* 0x004fce00078e0010 */
.L_x_22:
[----:B------:R-:W-:Y:S01]  /*0200*/  STS.U8 [R9+UR4], RZ ;  /* 0x000000ff09007988 */ /* 0x000fe20008000004 */
[----:B------:R-:W0:Y:S01]  /*0210*/  LDC R0, c[0x0][0x398] ;  /* 0x0000e600ff007b82 */ /* 0x000e220000000800 */
[----:B------:R-:W-:Y:S01]  /*0220*/  BSSY.RECONVERGENT B0, `(.L_x_0) ;  /* 0x000010e000007945 */ /* 0x000fe20003800200 */
[----:B------:R-:W-:Y:S01]  /*0230*/  IMAD.MOV.U32 R10, RZ, RZ, -0x1 ;  /* 0xffffffffff0a7424 */ /* 0x000fe200078e00ff */
[----:B------:R-:W0:Y:S02]  /*0240*/  LDS R3, [R8] ;  /* 0x0000000008037984 */ /* 0x000e240000000800 */
[----:B0-----:R-:W-:-:S04]  /*0250*/  VIMNMX R3, PT, PT, R3, R0, PT ;  /* 0x0000000003037248 */ /* 0x001fc80003fe0100 */
[----:B------:R-:W-:-:S13]  /*0260*/  ISETP.GE.AND P0, PT, R3, 0x1, PT ;  /* 0x000000010300780c */ /* 0x000fda0003f06270 */
[----:B------:R-:W-:Y:S05]  /*0270*/  @!P0 BRA `(.L_x_1) ;  /* 0x0000001000208947 */ /* 0x000fea0003800000 */
[----:B------:R-:W0:Y:S01]  /*0280*/  S2R R13, SR_CgaCtaId ;  /* 0x00000000000d7919 */ /* 0x000e220000008800 */
[----:B------:R-:W-:Y:S01]  /*0290*/  IABS R7, R0 ;  /* 0x0000000000077213 */ /* 0x000fe20000000000 */
[----:B------:R-:W1:Y:S01]  /*02a0*/  LDCU.128 UR12, c[0x0][0x380] ;  /* 0x00007000ff0c77ac */ /* 0x000e620008000c00 */
[----:B------:R-:W-:Y:S02]  /*02b0*/  MOV R12, 0x400 ;  /* 0x00000400000c7802 */ /* 0x000fe40000000f00 */
[----:B------:R-:W2:Y:S08]  /*02c0*/  I2F.RP R5, R7 ;  /* 0x0000000700057306 */ /* 0x000eb00000209400 */
[----:B--2---:R-:W2:Y:S01]  /*02d0*/  MUFU.RCP R5, R5 ;  /* 0x0000000500057308 */ /* 0x004ea20000001000 */
[----:B-1----:R-:W-:Y:S01]  /*02e0*/  MOV R25, UR15 ;  /* 0x0000000f00197c02 */ /* 0x002fe20008000f00 */
[----:B------:R-:W-:-:S02]  /*02f0*/  IMAD.U32 R22, RZ, RZ, UR12 ;  /* 0x0000000cff167e24 */ /* 0x000fc4000f8e00ff */
[----:B------:R-:W-:Y:S02]  /*0300*/  IMAD.U32 R23, RZ, RZ, UR13 ;  /* 0x0000000dff177e24 */ /* 0x000fe4000f8e00ff */
[----:B------:R-:W-:Y:S01]  /*0310*/  IMAD.U32 R24, RZ, RZ, UR14 ;  /* 0x0000000eff187e24 */ /* 0x000fe2000f8e00ff */
[----:B0-----:R-:W-:-:S05]  /*0320*/  LEA R6, R13, R12, 0x18 ;  /* 0x0000000c0d067211 */ /* 0x001fca00078ec0ff */
[----:B------:R0:W1:Y:S01]  /*0330*/  LDS R2, [R6+0x3ec] ;  /* 0x0003ec0006027984 */ /* 0x0000620000000800 */
[----:B--2---:R-:W-:-:S06]  /*0340*/  VIADD R3, R5, 0xffffffe ;  /* 0x0ffffffe05037836 */ /* 0x004fcc0000000000 */
[----:B------:R-:W2:Y:S01]  /*0350*/  F2I.FTZ.U32.TRUNC.NTZ R3, R3 ;  /* 0x0000000300037305 */ /* 0x000ea2000021f000 */
[----:B0-----:R-:W3:Y:S01]  /*0360*/  LDG.E R6, desc[UR10][R16.64] ;  /* 0x0000000a10067981 */ /* 0x001ee2000c1e1900 */
[----:B--2---:R-:W-:-:S04]  /*0370*/  IMAD.MOV R10, RZ, RZ, -R3 ;  /* 0x000000ffff0a7224 */ /* 0x004fc800078e0a03 */
[----:B------:R-:W-:Y:S02]  /*0380*/  IMAD R11, R10, R7, RZ ;  /* 0x000000070a0b7224 */ /* 0x000fe400078e02ff */
[----:B-1----:R-:W-:Y:S02]  /*0390*/  IMAD.IADD R4, R2, 0x1, R9 ;  /* 0x0000000102047824 */ /* 0x002fe400078e0209 */
[----:B------:R-:W-:-:S03]  /*03a0*/  IMAD.MOV.U32 R2, RZ, RZ, RZ ;  /* 0x000000ffff027224 */ /* 0x000fc600078e00ff */
[----:B------:R-:W-:Y:S01]  /*03b0*/  IABS R5, R4 ;  /* 0x0000000400057213 */ /* 0x000fe20000000000 */
[----:B------:R-:W-:Y:S01]  /*03c0*/  IMAD.HI.U32 R2, R3, R11, R2 ;  /* 0x0000000b03027227 */ /* 0x000fe200078e0002 */
[----:B------:R-:W-:-:S05]  /*03d0*/  ISETP.GE.AND P2, PT, R4, RZ, PT ;  /* 0x000000ff0400720c */ /* 0x000fca0003f46270 */
[----:B------:R-:W-:-:S05]  /*03e0*/  IMAD.HI.U32 R2, R2, R5, RZ ;  /* 0x0000000502027227 */ /* 0x000fca00078e00ff */
[----:B------:R-:W-:-:S05]  /*03f0*/  IADD3 R2, PT, PT, -R2, RZ, RZ ;  /* 0x000000ff02027210 */ /* 0x000fca0007ffe1ff */
[----:B------:R-:W-:-:S05]  /*0400*/  IMAD R2, R7, R2, R5 ;  /* 0x0000000207027224 */ /* 0x000fca00078e0205 */
[----:B------:R-:W-:-:S13]  /*0410*/  ISETP.GT.U32.AND P0, PT, R7, R2, PT ;  /* 0x000000020700720c */ /* 0x000fda0003f04070 */
[----:B------:R-:W-:Y:S01]  /*0420*/  @!P0 IMAD.IADD R2, R2, 0x1, -R7 ;  /* 0x0000000102028824 */ /* 0x000fe200078e0a07 */
[----:B------:R-:W-:-:S04]  /*0430*/  ISETP.NE.AND P0, PT, R0, RZ, PT ;  /* 0x000000ff0000720c */ /* 0x000fc80003f05270 */
[----:B------:R-:W-:-:S13]  /*0440*/  ISETP.GT.U32.AND P1, PT, R7, R2, PT ;  /* 0x000000020700720c */ /* 0x000fda0003f24070 */
[----:B------:R-:W-:Y:S02]  /*0450*/  @!P1 IMAD.IADD R2, R2, 0x1, -R7 ;  /* 0x0000000102029824 */ /* 0x000fe400078e0a07 */
[----:B------:R-:W2:Y:S02]  /*0460*/  LDG.E R7, desc[UR10][R18.64] ;  /* 0x0000000a12077981 */ /* 0x000ea4000c1e1900 */
[----:B------:R-:W-:Y:S01]  /*0470*/  @!P2 IMAD.MOV R2, RZ, RZ, -R2 ;  /* 0x000000ffff02a224 */ /* 0x000fe200078e0a02 */
[----:B------:R-:W-:-:S05]  /*0480*/  @!P0 LOP3.LUT R2, RZ, R0, RZ, 0x33, !PT ;  /* 0x00000000ff028212 */ /* 0x000fca00078e33ff */
[----:B------:R-:W-:-:S04]  /*0490*/  IMAD.WIDE R26, R2, 0x4, R22 ;  /* 0x00000004021a7825 */ /* 0x000fc800078e0216 */
[----:B------:R-:W-:Y:S02]  /*04a0*/  IMAD.WIDE R14, R2, 0x4, R24 ;  /* 0x00000004020e7825 */ /* 0x000fe400078e0218 */
[----:B------:R-:W2:Y:S04]  /*04b0*/  LDG.E R26, desc[UR10][R26.64] ;  /* 0x0000000a1a1a7981 */ /* 0x000ea8000c1e1900 */
[----:B------:R-:W3:Y:S01]  /*04c0*/  LDG.E R15, desc[UR10][R14.64] ;  /* 0x0000000a0e0f7981 */ /* 0x000ee2000c1e1900 */
[----:B------:R-:W-:Y:S01]  /*04d0*/  ISETP.GE.U32.AND P0, PT, R0, 0x4, PT ;  /* 0x000000040000780c */ /* 0x000fe20003f06070 */
[----:B------:R-:W-:Y:S02]  /*04e0*/  IMAD.MOV.U32 R10, RZ, RZ, -0x1 ;  /* 0xffffffffff0a7424 */ /* 0x000fe400078e00ff */
[----:B------:R-:W-:-:S02]  /*04f0*/  IMAD.MOV.U32 R5, RZ, RZ, 0x7fffffff ;  /* 0x7fffffffff057424 */ /* 0x000fc400078e00ff */
[----:B------:R-:W-:Y:S02]  /*0500*/  IMAD.MOV.U32 R11, RZ, RZ, RZ ;  /* 0x000000ffff0b7224 */ /* 0x000fe400078e00ff */
[----:B--2---:R-:W-:Y:S02]  /*0510*/  IMAD.IADD R4, R7, 0x1, -R26 ;  /* 0x0000000107047824 */ /* 0x004fe400078e0a1a */
[----:B------:R-:W-:Y:S02]  /*0520*/  IMAD.IADD R3, R26, 0x1, -R7 ;  /* 0x000000011a037824 */ /* 0x000fe400078e0a07 */
[C---:B---3--:R-:W-:Y:S01]  /*0530*/  IMAD.IADD R2, R6.reuse, 0x1, -R15 ;  /* 0x0000000106027824 */ /* 0x048fe200078e0a0f */
[----:B------:R-:W-:Y:S01]  /*0540*/  IADD3 R0, PT, PT, -R6, R15, RZ ;  /* 0x0000000f06007210 */ /* 0x000fe20007ffe1ff */
[----:B------:R-:W-:Y:S06]  /*0550*/  @!P0 BRA `(.L_x_2) ;  /* 0x0000000400fc8947 */ /* 0x000fec0003800000 */
[----:B------:R-:W0:Y:S01]  /*0560*/  LDC.64 R22, c[0x0][0x380] ;  /* 0x0000e000ff167b82 */ /* 0x000e220000000a00 */
[----:B------:R-:W-:Y:S02]  /*0570*/  VIADD R12, R12, 0x3f0 ;  /* 0x000003f00c0c7836 */ /* 0x000fe40000000000 */
[----:B------:R-:W-:Y:S02]  /*0580*/  IMAD.MOV.U32 R10, RZ, RZ, -0x1 ;  /* 0xffffffffff0a7424 */ /* 0x000fe400078e00ff */
[----:B------:R-:W-:Y:S01]  /*0590*/  IMAD.MOV.U32 R5, RZ, RZ, 0x7fffffff ;  /* 0x7fffffffff057424 */ /* 0x000fe200078e00ff */
[----:B------:R-:W-:Y:S01]  /*05a0*/  LEA R11, R13, R12, 0x18 ;  /* 0x0000000c0d0b7211 */ /* 0x000fe200078ec0ff */
[----:B------:R-:W-:Y:S01]  /*05b0*/  IMAD.MOV.U32 R31, RZ, RZ, RZ ;  /* 0x000000ffff1f7224 */ /* 0x000fe200078e00ff */
[----:B------:R-:W1:Y:S06]  /*05c0*/  LDC.64 R24, c[0x0][0x388] ;  /* 0x0000e200ff187b82 */ /* 0x000e6c0000000a00 */
.L_x_11:
[C---:B------:R-:W-:Y:S01]  /*05d0*/  IMAD R12, R31.reuse, 0x4, R11 ;  /* 0x000000041f0c7824 */ /* 0x040fe200078e020b */
[C---:B------:R-:W-:Y:S01]  /*05e0*/  IADD3 R26, PT, PT, R31.reuse, 0x2, RZ ;  /* 0x000000021f1a7810 */ /* 0x040fe20007ffe0ff */
[C---:B------:R-:W-:Y:S01]  /*05f0*/  VIADD R30, R31.reuse, 0x3 ;  /* 0x000000031f1e7836 */ /* 0x040fe20000000000 */
[----:B------:R-:W-:Y:S03]  /*0600*/  BSSY.RECONVERGENT B1, `(.L_x_3) ;  /* 0x0000025000017945 */ /* 0x000fe60003800200 */
[----:B------:R-:W2:Y:S02]  /*0610*/  LDS.128 R12, [R12] ;  /* 0x000000000c0c7984 */ /* 0x000ea40000000c00 */
[----:B--2---:R-:W-:Y:S02]  /*0620*/  ISETP.GE.AND P3, PT, R12, 0x1, PT ;  /* 0x000000010c00780c */ /* 0x004fe40003f66270 */
[----:B------:R-:W-:Y:S01]  /*0630*/  ISETP.GE.AND P1, PT, R14, 0x1, PT ;  /* 0x000000010e00780c */ /* 0x000fe20003f26270 */
[C---:B------:R-:W-:Y:S01]  /*0640*/  VIADD R14, R31.reuse, 0x1 ;  /* 0x000000011f0e7836 */ /* 0x040fe20000000000 */
[----:B------:R-:W-:-:S02]  /*0650*/  ISETP.EQ.OR P3, PT, R31, R9, !P3 ;  /* 0x000000091f00720c */ /* 0x000fc40005f62670 */
[----:B------:R-:W-:Y:S01]  /*0660*/  ISETP.GE.AND P0, PT, R13, 0x1, PT ;  /* 0x000000010d00780c */ /* 0x000fe20003f06270 */
[----:B0-----:R-:W-:Y:S01]  /*0670*/  IMAD.WIDE.U32 R12, R31, 0x4, R22 ;  /* 0x000000041f0c7825 */ /* 0x001fe200078e0016 */
[----:B------:R-:W-:Y:S02]  /*0680*/  ISETP.GE.AND P2, PT, R15, 0x1, PT ;  /* 0x000000010f00780c */ /* 0x000fe40003f46270 */
[-C--:B------:R-:W-:Y:S01]  /*0690*/  ISETP.EQ.OR P0, PT, R14, R9.reuse, !P0 ;  /* 0x000000090e00720c */ /* 0x080fe20004702670 */
[----:B-1----:R-:W-:Y:S01]  /*06a0*/  IMAD.WIDE.U32 R14, R31, 0x4, R24 ;  /* 0x000000041f0e7825 */ /* 0x002fe200078e0018 */
[-C--:B------:R-:W-:Y:S02]  /*06b0*/  ISETP.EQ.OR P1, PT, R26, R9.reuse, !P1 ;  /* 0x000000091a00720c */ /* 0x080fe40004f22670 */
[----:B------:R-:W-:-:S03]  /*06c0*/  ISETP.EQ.OR P2, PT, R30, R9, !P2 ;  /* 0x000000091e00720c */ /* 0x000fc60005742670 */
[----:B------:R-:W-:Y:S10]  /*06d0*/  @P3 BRA `(.L_x_4) ;  /* 0x00000000005c3947 */ /* 0x000ff40003800000 */
[----:B------:R-:W2:Y:S04]  /*06e0*/  LDG.E R32, desc[UR10][R12.64] ;  /* 0x0000000a0c207981 */ /* 0x000ea8000c1e1900 */
[----:B------:R-:W3:Y:S01]  /*06f0*/  LDG.E R33, desc[UR10][R14.64] ;  /* 0x0000000a0e217981 */ /* 0x000ee2000c1e1900 */
[----:B--2---:R-:W-:Y:S02]  /*0700*/  IMAD.IADD R27, R7, 0x1, -R32 ;  /* 0x00000001071b7824 */ /* 0x004fe400078e0a20 */
[----:B---3--:R-:W-:Y:S02]  /*0710*/  IMAD.IADD R29, R6, 0x1, -R33 ;  /* 0x00000001061d7824 */ /* 0x008fe400078e0a21 */
[----:B------:R-:W-:-:S04]  /*0720*/  IMAD.WIDE R26, R27, R2, RZ ;  /* 0x000000021b1a7225 */ /* 0x000fc800078e02ff */
[----:B------:R-:W-:-:S03]  /*0730*/  IMAD.WIDE R28, R29, R4, RZ ;  /* 0x000000041d1c7225 */ /* 0x000fc600078e02ff */
[----:B------:R-:W-:-:S04]  /*0740*/  ISETP.NE.U32.AND P3, PT, R28, R26, PT ;  /* 0x0000001a1c00720c */ /* 0x000fc80003f65070 */
[----:B------:R-:W-:-:S13]  /*0750*/  ISETP.NE.AND.EX P3, PT, R29, R27, PT, P3 ;  /* 0x0000001b1d00720c */ /* 0x000fda0003f65330 */
[----:B------:R-:W-:Y:S05]  /*0760*/  @P3 BRA `(.L_x_4) ;  /* 0x0000000000383947 */ /* 0x000fea0003800000 */
[----:B------:R-:W-:Y:S02]  /*0770*/  IMAD.IADD R27, R33, 0x1, -R6 ;  /* 0x00000001211b7824 */ /* 0x000fe400078e0a06 */
[----:B------:R-:W-:Y:S01]  /*0780*/  IMAD.IADD R28, R32, 0x1, -R7 ;  /* 0x00000001201c7824 */ /* 0x000fe200078e0a07 */
[----:B------:R-:W-:Y:S01]  /*0790*/  IADD3 R32, PT, PT, R7, -R32, RZ ;  /* 0x8000002007207210 */ /* 0x000fe20007ffe0ff */
[----:B------:R-:W-:-:S04]  /*07a0*/  IMAD.WIDE R26, R27, R0, RZ ;  /* 0x000000001b1a7225 */ /* 0x000fc800078e02ff */
[----:B------:R-:W-:Y:S01]  /*07b0*/  IMAD.WIDE R28, R28, R3, RZ ;  /* 0x000000031c1c7225 */ /* 0x000fe200078e02ff */
[----:B------:R-:W-:-:S03]  /*07c0*/  ISETP.GE.AND P3, PT, R27, RZ, PT ;  /* 0x000000ff1b00720c */ /* 0x000fc60003f66270 */
[----:B------:R-:W-:Y:S01]  /*07d0*/  IMAD.IADD R33, R6, 0x1, -R33 ;  /* 0x0000000106217824 */ /* 0x000fe200078e0a21 */
[----:B------:R-:W-:-:S13]  /*07e0*/  ISETP.LT.OR P3, PT, R29, RZ, !P3 ;  /* 0x000000ff1d00720c */ /* 0x000fda0005f61670 */
[----:B------:R-:W-:Y:S02]  /*07f0*/  @!P3 IABS R26, R33 ;  /* 0x00000021001ab213 */ /* 0x000fe40000000000 */
[----:B------:R-:W-:-:S05]  /*0800*/  @!P3 IABS R27, R32 ;  /* 0x00000020001bb213 */ /* 0x000fca0000000000 */
[----:B------:R-:W-:-:S05]  /*0810*/  @!P3 IMAD.IADD R26, R26, 0x1, R27 ;  /* 0x000000011a1ab824 */ /* 0x000fca00078e021b */
[----:B------:R-:W-:Y:S02]  /*0820*/  @!P3 ISETP.GE.AND P4, PT, R26, R5, PT ;  /* 0x000000051a00b20c */ /* 0x000fe40003f86270 */
[----:B------:R-:W-:Y:S02]  /*0830*/  @!P3 VIMNMX R5, PT, PT, R5, R26, PT ;  /* 0x0000001a0505b248 */ /* 0x000fe40003fe0100 */
[----:B------:R-:W-:-:S09]  /*0840*/  @!P3 SEL R10, R31, R10, !P4 ;  /* 0x0000000a1f0ab207 */ /* 0x000fd20006000000 */
.L_x_4:
[----:B------:R-:W-:Y:S05]  /*0850*/  BSYNC.RECONVERGENT B1 ;  /* 0x0000000000017941 */ /* 0x000fea0003800200 */
.L_x_3:
[----:B------:R-:W-:Y:S04]  /*0860*/  BSSY.RECONVERGENT B1, `(.L_x_5) ;  /* 0x0000019000017945 */ /* 0x000fe80003800200 */
[----:B------:R-:W-:Y:S05]  /*0870*/  @P0 BRA `(.L_x_6) ;  /* 0x00000000005c0947 */ /* 0x000fea0003800000 */
        /* <DEDUP_REMOVED lines=9> */
[----:B------:R-:W-:Y:S01]  /*0910*/  IMAD.IADD R27, R35, 0x1, -R6 ;  /* 0x00000001231b7824 */ /* 0x000fe200078e0a06 */
[----:B------:R-:W-:Y:S01]  /*0920*/  IADD3 R35, PT, PT, R6, -R35, RZ ;  /* 0x8000002306237210 */ /* 0x000fe20007ffe0ff */
[----:B------:R-:W-:Y:S02]  /*0930*/  IMAD.IADD R28, R32, 0x1, -R7 ;  /* 0x00000001201c7824 */ /* 0x000fe400078e0a07 */
[----:B------:R-:W-:-:S04]  /*0940*/  IMAD.WIDE R26, R27, R0, RZ ;  /* 0x000000001b1a7225 */ /* 0x000fc800078e02ff */
[----:B------:R-:W-:Y:S01]  /*0950*/  IMAD.WIDE R28, R28, R3, RZ ;  /* 0x000000031c1c7225 */ /* 0x000fe200078e02ff */
[----:B------:R-:W-:-:S04]  /*0960*/  ISETP.GE.AND P0, PT, R27, RZ, PT ;  /* 0x000000ff1b00720c */ /* 0x000fc80003f06270 */
[----:B------:R-:W-:-:S13]  /*0970*/  ISETP.LT.OR P0, PT, R29, RZ, !P0 ;  /* 0x000000ff1d00720c */ /* 0x000fda0004701670 */
[----:B------:R-:W-:Y:S02]  /*0980*/  @!P0 IABS R26, R35 ;  /* 0x00000023001a8213 */ /* 0x000fe40000000000 */
[----:B------:R-:W-:-:S05]  /*0990*/  @!P0 IABS R27, R33 ;  /* 0x00000021001b8213 */ /* 0x000fca0000000000 */
[----:B------:R-:W-:Y:S02]  /*09a0*/  @!P0 IMAD.IADD R26, R26, 0x1, R27 ;  /* 0x000000011a1a8824 */ /* 0x000fe400078e021b */
[----:B------:R-:W-:-:S03]  /*09b0*/  VIADD R27, R31, 0x1 ;  /* 0x000000011f1b7836 */ /* 0x000fc60000000000 */
[----:B------:R-:W-:Y:S02]  /*09c0*/  @!P0 ISETP.GE.AND P3, PT, R26, R5, PT ;  /* 0x000000051a00820c */ /* 0x000fe40003f66270 */
[----:B------:R-:W-:Y:S02]  /*09d0*/  @!P0 VIMNMX R5, PT, PT, R5, R26, PT ;  /* 0x0000001a05058248 */ /* 0x000fe40003fe0100 */
[----:B------:R-:W-:-:S09]  /*09e0*/  @!P0 SEL R10, R27, R10, !P3 ;  /* 0x0000000a1b0a8207 */ /* 0x000fd20005800000 */
.L_x_6:
[----:B------:R-:W-:Y:S05]  /*09f0*/  BSYNC.RECONVERGENT B1 ;  /* 0x0000000000017941 */ /* 0x000fea0003800200 */
.L_x_5:
        /* <DEDUP_REMOVED lines=12> */
[----:B------:R-:W-:-:S03]  /*0ac0*/  IADD3 R28, PT, PT, -R7, R32, RZ ;  /* 0x00000020071c7210 */ /* 0x000fc60007ffe1ff */
        /* <DEDUP_REMOVED lines=11> */
.L_x_8:
[----:B------:R-:W-:Y:S05]  /*0b80*/  BSYNC.RECONVERGENT B1 ;  /* 0x0000000000017941 */ /* 0x000fea0003800200 */
.L_x_7:
        /* <DEDUP_REMOVED lines=19> */
[----:B------:R-:W-:-:S05]  /*0cc0*/  @!P0 IMAD.IADD R12, R12, 0x1, R13 ;  /* 0x000000010c0c8824 */ /* 0x000fca00078e020d */
[----:B------:R-:W-:Y:S02]  /*0cd0*/  @!P0 ISETP.GE.AND P1, PT, R12, R5, PT ;  /* 0x000000050c00820c */ /* 0x000fe40003f26270 */
[----:B------:R-:W-:Y:S02]  /*0ce0*/  @!P0 VIMNMX R5, PT, PT, R5, R12, PT ;  /* 0x0000000c05058248 */ /* 0x000fe40003fe0100 */
[----:B------:R-:W-:-:S09]  /*0cf0*/  @!P0 SEL R10, R30, R10, !P1 ;  /* 0x0000000a1e0a8207 */ /* 0x000fd20004800000 */
.L_x_10:
[----:B------:R-:W-:Y:S05]  /*0d00*/  BSYNC.RECONVERGENT B1 ;  /* 0x0000000000017941 */ /* 0x000fea0003800200 */
.L_x_9:
[----:B------:R-:W-:-:S05]  /*0d10*/  VIADD R31, R31, 0x4 ;  /* 0x000000041f1f7836 */ /* 0x000fca0000000000 */
[----:B------:R-:W-:-:S13]  /*0d20*/  ISETP.NE.AND P0, PT, R31, UR5, PT ;  /* 0x000000051f007c0c */ /* 0x000fda000bf05270 */
[----:B------:R-:W-:Y:S05]  /*0d30*/  @P0 BRA `(.L_x_11) ;  /* 0xfffffff800240947 */ /* 0x000fea000383ffff */
[----:B------:R-:W-:-:S07]  /*0d40*/  IMAD.U32 R11, RZ, RZ, UR5 ;  /* 0x00000005ff0b7e24 */ /* 0x000fce000f8e00ff */
.L_x_2:
[----:B------:R-:W-:-:S09]  /*0d50*/  UISETP.NE.AND UP0, UPT, UR9, URZ, UPT ;  /* 0x000000ff0900728c */ /* 0x000fd2000bf05270 */
[----:B------:R-:W-:Y:S05]  /*0d60*/  BRA.U !UP0, `(.L_x_1) ;  /* 0x0000000508647547 */ /* 0x000fea000b800000 */
[----:B------:R-:W0:Y:S01]  /*0d70*/  S2UR UR7, SR_CgaCtaId ;  /* 0x00000000000779c3 */ /* 0x000e220000008800 */
[----:B------:R-:W-:Y:S01]  /*0d80*/  UMOV UR6, 0x400 ;  /* 0x0000040000067882 */ /* 0x000fe20000000000 */
[----:B------:R-:W-:Y:S01]  /*0d90*/  BSSY.RECONVERGENT B1, `(.L_x_12) ;  /* 0x000001f000017945 */ /* 0x000fe20003800200 */
[----:B------:R-:W-:Y:S01]  /*0da0*/  UIADD3 UR6, UPT, UPT, UR6, 0x3f0, URZ ;  /* 0x000003f006067890 */ /* 0x000fe2000fffe0ff */
[----:B------:R-:W-:-:S04]  /*0db0*/  IMAD.WIDE.U32 R22, R11, 0x4, R22 ;  /* 0x000000040b167825 */ /* 0x000fc800078e0016 */
[----:B------:R-:W-:Y:S01]  /*0dc0*/  IMAD.WIDE.U32 R24, R11, 0x4, R24 ;  /* 0x000000040b187825 */ /* 0x000fe200078e0018 */
[----:B0-----:R-:W-:-:S06]  /*0dd0*/  ULEA UR6, UR7, UR6, 0x18 ;  /* 0x0000000607067291 */ /* 0x001fcc000f8ec0ff */
[----:B------:R-:W-:-:S06]  /*0de0*/  LEA R12, R11, UR6, 0x2 ;  /* 0x000000060b0c7c11 */ /* 0x000fcc000f8e10ff */
[----:B------:R-:W0:Y:S02]  /*0df0*/  LDS.128 R12, [R12] ;  /* 0x000000000c0c7984 */ /* 0x000e240000000c00 */
[----:B0-----:R-:W-:-:S04]  /*0e00*/  ISETP.GE.AND P0, PT, R12, 0x1, PT ;  /* 0x000000010c00780c */ /* 0x001fc80003f06270 */
[----:B------:R-:W-:-:S13]  /*0e10*/  ISETP.EQ.OR P0, PT, R11, R9, !P0 ;  /* 0x000000090b00720c */ /* 0x000fda0004702670 */
        /* <DEDUP_REMOVED lines=10> */
[----:B------:R-:W-:Y:S01]  /*0ec0*/  IADD3 R27, PT, PT, -R6, R15, RZ ;  /* 0x0000000f061b7210 */ /* 0x000fe20007ffe1ff */
[----:B------:R-:W-:-:S04]  /*0ed0*/  IMAD.IADD R28, R12, 0x1, -R7 ;  /* 0x000000010c1c7824 */ /* 0x000fc800078e0a07 */
[----:B------:R-:W-:-:S04]  /*0ee0*/  IMAD.WIDE R26, R27, R0, RZ ;  /* 0x000000001b1a7225 */ /* 0x000fc800078e02ff */
[----:B------:R-:W-:Y:S01]  /*0ef0*/  IMAD.WIDE R28, R28, R3, RZ ;  /* 0x000000031c1c7225 */ /* 0x000fe200078e02ff */
[----:B------:R-:W-:-:S04]  /*0f00*/  ISETP.GE.AND P0, PT, R27, RZ, PT ;  /* 0x000000ff1b00720c */ /* 0x000fc80003f06270 */
[----:B------:R-:W-:-:S13]  /*0f10*/  ISETP.LT.OR P0, PT, R29, RZ, !P0 ;  /* 0x000000ff1d00720c */ /* 0x000fda0004701670 */
[----:B------:R-:W-:Y:S02]  /*0f20*/  @!P0 IABS R12, R31 ;  /* 0x0000001f000c8213 */ /* 0x000fe40000000000 */
[----:B------:R-:W-:-:S05]  /*0f30*/  @!P0 IABS R15, R33 ;  /* 0x00000021000f8213 */ /* 0x000fca0000000000 */
[----:B------:R-:W-:-:S05]  /*0f40*/  @!P0 IMAD.IADD R12, R12, 0x1, R15 ;  /* 0x000000010c0c8824 */ /* 0x000fca00078e020f */
[CC--:B------:R-:W-:Y:S02]  /*0f50*/  @!P0 ISETP.GE.AND P1, PT, R12.reuse, R5.reuse, PT ;  /* 0x000000050c00820c */ /* 0x0c0fe40003f26270 */
[----:B------:R-:W-:Y:S02]  /*0f60*/  @!P0 VIMNMX R5, PT, PT, R12, R5, PT ;  /* 0x000000050c058248 */ /* 0x000fe40003fe0100 */
[----:B------:R-:W-:-:S09]  /*0f70*/  @!P0 SEL R10, R11, R10, !P1 ;  /* 0x0000000a0b0a8207 */ /* 0x000fd20004800000 */
.L_x_13:
[----:B------:R-:W-:Y:S05]  /*0f80*/  BSYNC.RECONVERGENT B1 ;  /* 0x0000000000017941 */ /* 0x000fea0003800200 */
.L_x_12:
[----:B------:R-:W-:-:S09]  /*0f90*/  UISETP.NE.AND UP0, UPT, UR9, 0x1, UPT ;  /* 0x000000010900788c */ /* 0x000fd2000bf05270 */
[----:B------:R-:W-:Y:S05]  /*0fa0*/  BRA.U !UP0, `(.L_x_1) ;  /* 0x0000000108d47547 */ /* 0x000fea000b800000 */
[----:B------:R-:W-:Y:S01]  /*0fb0*/  VIADD R15, R11, 0x1 ;  /* 0x000000010b0f7836 */ /* 0x000fe20000000000 */
[----:B------:R-:W-:Y:S01]  /*0fc0*/  ISETP.GE.AND P0, PT, R13, 0x1, PT ;  /* 0x000000010d00780c */ /* 0x000fe20003f06270 */
[----:B------:R-:W-:Y:S03]  /*0fd0*/  BSSY.RECONVERGENT B1, `(.L_x_14) ;  /* 0x0000018000017945 */ /* 0x000fe60003800200 */
        /* <DEDUP_REMOVED lines=23> */
.L_x_15:
[----:B------:R-:W-:Y:S05]  /*1150*/  BSYNC.RECONVERGENT B1 ;  /* 0x0000000000017941 */ /* 0x000fea0003800200 */
.L_x_14:
[----:B------:R-:W-:-:S09]  /*1160*/  UISETP.NE.AND UP0, UPT, UR9, 0x2, UPT ;  /* 0x000000020900788c */ /* 0x000fd2000bf05270 */
[----:B------:R-:W-:Y:S05]  /*1170*/  BRA.U !UP0, `(.L_x_1) ;  /* 0x0000000108607547 */ /* 0x000fea000b800000 */
[----:B------:R-:W-:Y:S01]  /*1180*/  VIADD R26, R11, 0x2 ;  /* 0x000000020b1a7836 */ /* 0x000fe20000000000 */
[----:B------:R-:W-:-:S04]  /*1190*/  ISETP.GE.AND P0, PT, R14, 0x1, PT ;  /* 0x000000010e00780c */ /* 0x000fc80003f06270 */
        /* <DEDUP_REMOVED lines=20> */
[----:B------:R-:W-:-:S04]  /*12e0*/  @!P0 ISETP.GE.AND P1, PT, R0, R5, PT ;  /* 0x000000050000820c */ /* 0x000fc80003f26270 */
[----:B------:R-:W-:-:S09]  /*12f0*/  @!P0 SEL R10, R26, R10, !P1 ;  /* 0x0000000a1a0a8207 */ /* 0x000fd20004800000 */
.L_x_1:
[----:B------:R-:W-:Y:S05]  /*1300*/  BSYNC.RECONVERGENT B0 ;  /* 0x0000000000007941 */ /* 0x000fea0003800200 */
.L_x_0:
[----:B------:R-:W-:Y:S01]  /*1310*/  BAR.SYNC.DEFER_BLOCKING 0x0 ;  /* 0x0000000000007b1d */ /* 0x000fe20000010000 */
[----:B------:R-:W-:-:S05]  /*1320*/  ISETP.NE.AND P0, PT, R10, -0x1, PT ;  /* 0xffffffff0a00780c */ /* 0x000fca0003f05270 */
[----:B------:R-:W-:Y:S08]  /*1330*/  BSSY.RECONVERGENT B0, `(.L_x_16) ;  /* 0x0000010000007945 */ /* 0x000ff00003800200 */
[----:B------:R-:W-:Y:S05]  /*1340*/  @!P0 BRA `(.L_x_17) ;  /* 0x0000000000388947 */ /* 0x000fea0003800000 */
[----:B------:R-:W2:Y:S01]  /*1350*/  LDG.E R0, desc[UR10][R20.64] ;  /* 0x0000000a14007981 */ /* 0x000ea2000c1e1900 */
[----:B------:R-:W0:Y:S01]  /*1360*/  S2UR UR8, SR_CgaCtaId ;  /* 0x00000000000879c3 */ /* 0x000e220000008800 */
[----:B------:R-:W-:Y:S01]  /*1370*/  UMOV UR6, 0x400 ;  /* 0x0000040000067882 */ /* 0x000fe20000000000 */
[----:B------:R-:W-:Y:S01]  /*1380*/  IMAD.MOV.U32 R5, RZ, RZ, 0x1 ;  /* 0x00000001ff057424 */ /* 0x000fe200078e00ff */
[----:B------:R-:W-:Y:S01]  /*1390*/  UIADD3 UR7, UPT, UPT, UR6, 0x4, URZ ;  /* 0x0000000406077890 */ /* 0x000fe2000fffe0ff */
[----:B------:R-:W-:Y:S01]  /*13a0*/  IMAD.MOV.U32 R7, RZ, RZ, -0x1 ;  /* 0xffffffffff077424 */ /* 0x000fe200078e00ff */
[----:B------:R-:W-:-:S04]  /*13b0*/  UIADD3 UR6, UPT, UPT, UR6, 0x3f0, URZ ;  /* 0x000003f006067890 */ /* 0x000fc8000fffe0ff */
[----:B0-----:R-:W-:Y:S02]  /*13c0*/  ULEA UR6, UR8, UR6, 0x18 ;  /* 0x0000000608067291 */ /* 0x001fe4000f8ec0ff */
[----:B------:R-:W-:-:S09]  /*13d0*/  ULEA UR7, UR8, UR7, 0x18 ;  /* 0x0000000708077291 */ /* 0x000fd2000f8ec0ff */
[----:B------:R0:W-:Y:S01]  /*13e0*/  STS.U8 [R10+UR7], R5 ;  /* 0x000000050a007988 */ /* 0x0001e20008000007 */
[----:B--2---:R-:W-:Y:S01]  /*13f0*/  VIADD R3, R0, 0x1 ;  /* 0x0000000100037836 */ /* 0x004fe20000000000 */
[----:B------:R-:W-:-:S04]  /*1400*/  LEA R0, R10, UR6, 0x2 ;  /* 0x000000060a007c11 */ /* 0x000fc8000f8e10ff */
[----:B------:R0:W-:Y:S04]  /*1410*/  STG.E desc[UR10][R20.64], R3 ;  /* 0x0000000314007986 */ /* 0x0001e8000c10190a */
[----:B------:R0:W-:Y:S02]  /*1420*/  ATOMS.ADD RZ, [R0], R7 ;  /* 0x0000000700ff738c */ /* 0x0001e40000000000 */
.L_x_17:
[----:B------:R-:W-:Y:S05]  /*1430*/  BSYNC.RECONVERGENT B0 ;  /* 0x0000000000007941 */ /* 0x000fea0003800200 */
.L_x_16:
[----:B------:R-:W-:Y:S01]  /*1440*/  BAR.SYNC.DEFER_BLOCKING 0x0 ;  /* 0x0000000000007b1d */ /* 0x000fe20000010000 */
[----:B------:R-:W-:-:S05]  /*1450*/  ISETP.NE.AND P1, PT, R9, RZ, PT ;  /* 0x000000ff0900720c */ /* 0x000fca0003f25270 */
[----:B------:R-:W-:Y:S01]  /*1460*/  BSSY.RECONVERGENT B0, `(.L_x_18) ;  /* 0x0000011000007945 */ /* 0x000fe20003800200 */
[----:B0-----:R-:W0:Y:S02]  /*1470*/  LDS.U8 R0, [R9+UR4] ;  /* 0x0000000409007984 */ /* 0x001e240008000000 */
[----:B0-----:R-:W-:-:S13]  /*1480*/  ISETP.NE.AND P0, PT, R0, RZ, PT ;  /* 0x000000ff0000720c */ /* 0x001fda0003f05270 */
[----:B------:R-:W-:Y:S05]  /*1490*/  @!P0 BRA `(.L_x_19) ;  /* 0x0000000000348947 */ /* 0x000fea0003800000 */
[----:B------:R-:W0:Y:S02]  /*14a0*/  LDS R0, [R8] ;  /* 0x0000000008007984 */ /* 0x000e240000000800 */
[----:B0-----:R-:W-:-:S13]  /*14b0*/  ISETP.GT.AND P0, PT, R0, RZ, PT ;  /* 0x000000ff0000720c */ /* 0x001fda0003f04270 */
[----:B------:R-:W-:Y:S05]  /*14c0*/  @P0 BRA `(.L_x_19) ;  /* 0x0000000000280947 */ /* 0x000fea0003800000 */
[----:B------:R-:W0:Y:S01]  /*14d0*/  S2R R0, SR_LANEID ;  /* 0x0000000000007919 */ /* 0x000e220000000000 */
[----:B------:R-:W1:Y:S01]  /*14e0*/  S2UR UR8, SR_CgaCtaId ;  /* 0x00000000000879c3 */ /* 0x000e620000008800 */
[----:B------:R-:W-:Y:S01]  /*14f0*/  VOTEU.ANY UR6, UPT, PT ;  /* 0x0000000000067886 */ /* 0x000fe200038e0100 */
[----:B------:R-:W-:Y:S01]  /*1500*/  UMOV UR7, 0x400 ;  /* 0x0000040000077882 */ /* 0x000fe20000000000 */
[----:B------:R-:W-:Y:S02]  /*1510*/  UFLO.U32 UR12, UR6 ;  /* 0x00000006000c72bd */ /* 0x000fe400080e0000 */
[----:B------:R-:W-:Y:S02]  /*1520*/  UPOPC UR6, UR6 ;  /* 0x00000006000672bf */ /* 0x000fe40008000000 */
[----:B-1----:R-:W-:Y:S02]  /*1530*/  ULEA UR7, UR8, UR7, 0x18 ;  /* 0x0000000708077291 */ /* 0x002fe4000f8ec0ff */
[----:B0-----:R-:W-:-:S02]  /*1540*/  ISETP.EQ.U32.AND P0, PT, R0, UR12, PT ;  /* 0x0000000c00007c0c */ /* 0x001fc4000bf02070 */
[----:B------:R-:W-:-:S11]  /*1550*/  IADD3 R0, PT, PT, RZ, -UR6, RZ ;  /* 0x80000006ff007c10 */ /* 0x000fd6000fffe0ff */
[----:B------:R0:W-:Y:S02]  /*1560*/  @P0 ATOMS.ADD RZ, [UR7], R0 ;  /* 0x00000000ffff098c */ /* 0x0001e40008000007 */
.L_x_19:
[----:B------:R-:W-:Y:S05]  /*1570*/  BSYNC.RECONVERGENT B0 ;  /* 0x0000000000007941 */ /* 0x000fea0003800200 */
.L_x_18:
[----:B------:R-:W-:Y:S04]  /*1580*/  BSSY.RECONVERGENT B0, `(.L_x_20) ;  /* 0x0000022000007945 */ /* 0x000fe80003800200 */
[----:B------:R-:W-:Y:S05]  /*1590*/  @P1 BRA `(.L_x_21) ;  /* 0x0000000000801947 */ /* 0x000fea0003800000 */
[----:B------:R-:W1:Y:S01]  /*15a0*/  LDC R12, c[0x0][0x398] ;  /* 0x0000e600ff0c7b82 */ /* 0x000e620000000800 */
[----:B------:R-:W-:-:S07]  /*15b0*/  UMOV UR6, 0x400 ;  /* 0x0000040000067882 */ /* 0x000fce0000000000 */
[----:B------:R-:W2:Y:S01]  /*15c0*/  S2UR UR7, SR_CgaCtaId ;  /* 0x00000000000779c3 */ /* 0x000ea20000008800 */
[----:B-1----:R-:W-:Y:S02]  /*15d0*/  IABS R5, R12 ;  /* 0x0000000c00057213 */ /* 0x002fe40000000000 */
[----:B------:R-:W-:Y:S02]  /*15e0*/  ISETP.NE.AND P2, PT, R12, RZ, PT ;  /* 0x000000ff0c00720c */ /* 0x000fe40003f45270 */
[----:B------:R-:W1:Y:S01]  /*15f0*/  I2F.RP R6, R5 ;  /* 0x0000000500067306 */ /* 0x000e620000209400 */
[----:B--2---:R-:W-:-:S09]  /*1600*/  ULEA UR6, UR7, UR6, 0x18 ;  /* 0x0000000607067291 */ /* 0x004fd2000f8ec0ff */
[----:B0-----:R-:W0:Y:S01]  /*1610*/  LDS R0, [UR6+0x3ec] ;  /* 0x0003ec06ff007984 */ /* 0x001e220008000800 */
[----:B-1----:R-:W1:Y:S02]  /*1620*/  MUFU.RCP R6, R6 ;  /* 0x0000000600067308 */ /* 0x002e640000001000 */
[----:B-1----:R-:W-:-:S06]  /*1630*/  VIADD R7, R6, 0xffffffe ;  /* 0x0ffffffe06077836 */ /* 0x002fcc0000000000 */
[----:B------:R-:W1:Y:S02]  /*1640*/  F2I.FTZ.U32.TRUNC.NTZ R3, R7 ;  /* 0x0000000700037305 */ /* 0x000e64000021f000 */
[--C-:B-1----:R-:W-:Y:S02]  /*1650*/  IMAD.MOV R2, RZ, RZ, -R3.reuse ;  /* 0x000000ffff027224 */ /* 0x102fe400078e0a03 */
[----:B0-----:R-:W-:Y:S02]  /*1660*/  VIADD R4, R0, 0x1 ;  /* 0x0000000100047836 */ /* 0x001fe40000000000 */
[----:B------:R-:W-:Y:S02]  /*1670*/  IMAD R11, R2, R5, RZ ;  /* 0x00000005020b7224 */ /* 0x000fe400078e02ff */
[----:B------:R-:W-:Y:S01]  /*1680*/  IMAD.MOV.U32 R2, RZ, RZ, RZ ;  /* 0x000000ffff027224 */ /* 0x000fe200078e00ff */
[----:B------:R-:W-:Y:S01]  /*1690*/  IABS R10, R4 ;  /* 0x00000004000a7213 */ /* 0x000fe20000000000 */
[----:B------:R1:W-:Y:S01]  /*16a0*/  STS [UR6+0x3ec], R4 ;  /* 0x0003ec04ff007988 */ /* 0x0003e20008000806 */
[----:B------:R-:W-:Y:S01]  /*16b0*/  ISETP.GE.AND P1, PT, R4, RZ, PT ;  /* 0x000000ff0400720c */ /* 0x000fe20003f26270 */
[----:B------:R-:W-:-:S04]  /*16c0*/  IMAD.HI.U32 R2, R3, R11, R2 ;  /* 0x0000000b03027227 */ /* 0x000fc800078e0002 */
[----:B------:R-:W-:-:S04]  /*16d0*/  IMAD.MOV.U32 R3, RZ, RZ, R10 ;  /* 0x000000ffff037224 */ /* 0x000fc800078e000a */
[----:B------:R-:W-:-:S05]  /*16e0*/  IMAD.HI.U32 R2, R2, R3, RZ ;  /* 0x0000000302027227 */ /* 0x000fca00078e00ff */
[----:B------:R-:W-:-:S05]  /*16f0*/  IADD3 R2, PT, PT, -R2, RZ, RZ ;  /* 0x000000ff02027210 */ /* 0x000fca0007ffe1ff */
[----:B------:R-:W-:-:S05]  /*1700*/  IMAD R2, R5, R2, R3 ;  /* 0x0000000205027224 */ /* 0x000fca00078e0203 */
[----:B------:R-:W-:-:S13]  /*1710*/  ISETP.GT.U32.AND P0, PT, R5, R2, PT ;  /* 0x000000020500720c */ /* 0x000fda0003f04070 */
[----:B------:R-:W-:-:S05]  /*1720*/  @!P0 IMAD.IADD R2, R2, 0x1, -R5 ;  /* 0x0000000102028824 */ /* 0x000fca00078e0a05 */
[----:B------:R-:W-:-:S13]  /*1730*/  ISETP.GT.U32.AND P0, PT, R5, R2, PT ;  /* 0x000000020500720c */ /* 0x000fda0003f04070 */
[----:B------:R-:W-:-:S04]  /*1740*/  @!P0 IMAD.IADD R2, R2, 0x1, -R5 ;  /* 0x0000000102028824 */ /* 0x000fc800078e0a05 */
[----:B------:R-:W-:Y:S01]  /*1750*/  @!P1 IMAD.MOV R2, RZ, RZ, -R2 ;  /* 0x000000ffff029224 */ /* 0x000fe200078e0a02 */
[----:B------:R-:W-:-:S04]  /*1760*/  @!P2 LOP3.LUT R2, RZ, R12, RZ, 0x33, !PT ;  /* 0x0000000cff02a212 */ /* 0x000fc800078e33ff */
[----:B------:R-:W-:-:S13]  /*1770*/  ISETP.NE.AND P0, PT, R2, RZ, PT ;  /* 0x000000ff0200720c */ /* 0x000fda0003f05270 */
[----:B------:R-:W-:-:S05]  /*1780*/  @!P0 VIADD R0, R0, 0x2 ;  /* 0x0000000200008836 */ /* 0x000fca0000000000 */
[----:B------:R1:W-:Y:S02]  /*1790*/  @!P0 STS [UR6+0x3ec], R0 ;  /* 0x0003ec00ff008988 */ /* 0x0003e40008000806 */
.L_x_21:
[----:B------:R-:W-:Y:S05]  /*17a0*/  BSYNC.RECONVERGENT B0 ;  /* 0x0000000000007941 */ /* 0x000fea0003800200 */
.L_x_20:
[----:B------:R-:W2:Y:S08]  /*17b0*/  S2UR UR7, SR_CgaCtaId ;  /* 0x00000000000779c3 */ /* 0x000eb00000008800 */
[----:B------:R-:W-:Y:S06]  /*17c0*/  BAR.SYNC.DEFER_BLOCKING 0x0 ;  /* 0x0000000000007b1d */ /* 0x000fec0000010000 */
[----:B------:R-:W-:-:S02]  /*17d0*/  UMOV UR6, 0x400 ;  /* 0x0000040000067882 */ /* 0x000fc40000000000 */
[----:B--2---:R-:W-:-:S09]  /*17e0*/  ULEA UR6, UR7, UR6, 0x18 ;  /* 0x0000000607067291 */ /* 0x004fd2000f8ec0ff */
[----:B01----:R-:W0:Y:S02]  /*17f0*/  LDS R0, [UR6] ;  /* 0x00000006ff007984 */ /* 0x003e240008000800 */
[----:B0-----:R-:W-:-:S13]  /*1800*/  ISETP.GT.AND P0, PT, R0, 0x1, PT ;  /* 0x000000010000780c */ /* 0x001fda0003f04270 */
[----:B------:R-:W-:Y:S05]  /*1810*/  @P0 BRA `(.L_x_22) ;  /* 0xffffffe800780947 */ /* 0x000fea000383ffff */
[----:B------:R-:W-:Y:S05]  /*1820*/  EXIT ;  /* 0x000000000000794d */ /* 0x000fea0003800000 */
.L_x_23:
[----:B------:R-:W-:-:S00]  /*1830*/  BRA `(.L_x_23) ;  /* 0xfffffffc00fc7947 */ /* 0x000fc0000383ffff */
[----:B------:R-:W-:-:S00]  /*1840*/  NOP ;  /* 0x0000000000007918 */ /* 0x000fc00000000000 */
        /* <DEDUP_REMOVED lines=11> */
.L_x_24:


//--------------------- .nv.shared._Z7dkernelPiS_S_ii --------------------------
	.section	.nv.shared._Z7dkernelPiS_S_ii,"aw",@nobits
	.sectionflags	@""
	.align	4
.nv.shared._Z7dkernelPiS_S_ii:
	.zero		6032


//--------------------- .nv.shared.reserved.0     --------------------------
	.section	.nv.shared.reserved.0,"aw",@nobits
	.weak		__nv_reservedSMEM_offset_0_alias
	.size		__nv_reservedSMEM_offset_0_alias, 0, 64
	.other		__nv_reservedSMEM_offset_0_alias,@"STO_CUDA_RESERVED_SHARED STV_DEFAULT"
__nv_reservedSMEM_offset_0_alias:
	.zero		0
	.zero		64


//--------------------- .nv.constant0._Z7dkernelPiS_S_ii --------------------------
	.section	.nv.constant0._Z7dkernelPiS_S_ii,"a",@progbits
	.sectionflags	@""
	.align	4
.nv.constant0._Z7dkernelPiS_S_ii:
	.zero		928


//--------------------- SYMBOLS --------------------------

	.type		.nv.reservedSmem.offset0,@object
	.size		.nv.reservedSmem.offset0,0x4
	.type		.nv.reservedSmem.cap,@object
	.size		.nv.reservedSmem.cap,0x4
